	.headerflags	@"EF_CUDA_TEXMODE_UNIFIED EF_CUDA_64BIT_ADDRESS EF_CUDA_ACCELERATORS EF_CUDA_SM90 EF_CUDA_VIRTUAL_SM(EF_CUDA_SM90)"
	.elftype	@"ET_EXEC"


//--------------------- .nv.info                  --------------------------
	.section	.nv.info,"",@"SHT_CUDA_INFO"
	.align	4


	//----- nvinfo : EIATTR_REGCOUNT
	.align		4
        /*0000*/ 	.byte	0x04, 0x2f
        /*0002*/ 	.short	(.L_3 - .L_2)
	.align		4
.L_2:
        /*0004*/ 	.word	index@(triton_poi_fused__native_batch_norm_legit_no_training_15)
        /*0008*/ 	.word	0x00000010


	//----- nvinfo : EIATTR_MIN_STACK_SIZE
	.align		4
.L_3:
        /*000c*/ 	.byte	0x04, 0x12
        /*000e*/ 	.short	(.L_5 - .L_4)
	.align		4
.L_4:
        /*0010*/ 	.word	index@(triton_poi_fused__native_batch_norm_legit_no_training_15)
        /*0014*/ 	.word	0x00000000


	//----- nvinfo : EIATTR_FRAME_SIZE
	.align		4
.L_5:
        /*0018*/ 	.byte	0x04, 0x11
        /*001a*/ 	.short	(.L_7 - .L_6)
	.align		4
.L_6:
        /*001c*/ 	.word	index@(triton_poi_fused__native_batch_norm_legit_no_training_15)
        /*0020*/ 	.word	0x00000000


	//----- nvinfo : EIATTR_MIN_STACK_SIZE
	.align		4
.L_7:
        /*0024*/ 	.byte	0x04, 0x12
        /*0026*/ 	.short	(.L_9 - .L_8)
	.align		4
.L_8:
        /*0028*/ 	.word	index@(triton_poi_fused__native_batch_norm_legit_no_training_15)
        /*002c*/ 	.word	0x00000000
.L_9:


//--------------------- .nv.info.triton_poi_fused__native_batch_norm_legit_no_training_15 --------------------------
	.section	.nv.info.triton_poi_fused__native_batch_norm_legit_no_training_15,"",@"SHT_CUDA_INFO"
	.sectionflags	@""
	.align	4


	//----- nvinfo : EIATTR_CUDA_API_VERSION
	.align		4
        /*0000*/ 	.byte	0x04, 0x37
        /*0002*/ 	.short	(.L_11 - .L_10)
.L_10:
        /*0004*/ 	.word	0x0000007c


	//----- nvinfo : EIATTR_KPARAM_INFO
	.align		4
.L_11:
        /*0008*/ 	.byte	0x04, 0x17
        /*000a*/ 	.short	(.L_13 - .L_12)
.L_12:
        /*000c*/ 	.word	0x00000000
        /*0010*/ 	.short	0x0006
        /*0012*/ 	.short	0x0030
        /*0014*/ 	.byte	0x00, 0xf0, 0x11, 0x00


	//----- nvinfo : EIATTR_KPARAM_INFO
	.align		4
.L_13:
        /*0018*/ 	.byte	0x04, 0x17
        /*001a*/ 	.short	(.L_15 - .L_14)
.L_14:
        /*001c*/ 	.word	0x00000000
        /*0020*/ 	.short	0x0005
        /*0022*/ 	.short	0x0028
        /*0024*/ 	.byte	0x00, 0xf4, 0x21, 0x00


	//----- nvinfo : EIATTR_KPARAM_INFO
	.align		4
.L_15:
        /*0028*/ 	.byte	0x04, 0x17
        /*002a*/ 	.short	(.L_17 - .L_16)
.L_16:
        /*002c*/ 	.word	0x00000000
        /*0030*/ 	.short	0x0004
        /*0032*/ 	.short	0x0020
        /*0034*/ 	.byte	0x00, 0xf4, 0x21, 0x00


	//----- nvinfo : EIATTR_KPARAM_INFO
	.align		4
.L_17:
        /*0038*/ 	.byte	0x04, 0x17
        /*003a*/ 	.short	(.L_19 - .L_18)
.L_18:
        /*003c*/ 	.word	0x00000000
        /*0040*/ 	.short	0x0003
        /*0042*/ 	.short	0x0018
        /*0044*/ 	.byte	0x00, 0xf4, 0x21, 0x00


	//----- nvinfo : EIATTR_KPARAM_INFO
	.align		4
.L_19:
        /*0048*/ 	.byte	0x04, 0x17
        /*004a*/ 	.short	(.L_21 - .L_20)
.L_20:
        /*004c*/ 	.word	0x00000000
        /*0050*/ 	.short	0x0002
        /*0052*/ 	.short	0x0010
        /*0054*/ 	.byte	0x00, 0xf4, 0x21, 0x00


	//----- nvinfo : EIATTR_KPARAM_INFO
	.align		4
.L_21:
        /*0058*/ 	.byte	0x04, 0x17
        /*005a*/ 	.short	(.L_23 - .L_22)
.L_22:
        /*005c*/ 	.word	0x00000000
        /*0060*/ 	.short	0x0001
        /*0062*/ 	.short	0x0008
        /*0064*/ 	.byte	0x00, 0xf4, 0x21, 0x00


	//----- nvinfo : EIATTR_KPARAM_INFO
	.align		4
.L_23:
        /*0068*/ 	.byte	0x04, 0x17
        /*006a*/ 	.short	(.L_25 - .L_24)
.L_24:
        /*006c*/ 	.word	0x00000000
        /*0070*/ 	.short	0x0000
        /*0072*/ 	.short	0x0000
        /*0074*/ 	.byte	0x00, 0xf4, 0x21, 0x00


	//----- nvinfo : EIATTR_SPARSE_MMA_MASK
	.align		4
.L_25:
        /*0078*/ 	.byte	0x03, 0x50
        /*007a*/ 	.short	0x0000


	//----- nvinfo : EIATTR_MAXREG_COUNT
	.align		4
        /*007c*/ 	.byte	0x03, 0x1b
        /*007e*/ 	.short	0x00ff


	//----- nvinfo : EIATTR_EXIT_INSTR_OFFSETS
	.align		4
        /*0080*/ 	.byte	0x04, 0x1c
        /*0082*/ 	.short	(.L_27 - .L_26)


	//   ....[0]....
.L_26:
        /*0084*/ 	.word	0x000002e0


	//----- nvinfo : EIATTR_REQNTID
	.align		4
.L_27:
        /*0088*/ 	.byte	0x04, 0x10
        /*008a*/ 	.short	(.L_29 - .L_28)
.L_28:
        /*008c*/ 	.word	0x00000080
        /*0090*/ 	.word	0x00000001
        /*0094*/ 	.word	0x00000001


	//----- nvinfo : EIATTR_CBANK_PARAM_SIZE
	.align		4
.L_29:
        /*0098*/ 	.byte	0x03, 0x19
        /*009a*/ 	.short	0x0034


	//----- nvinfo : EIATTR_PARAM_CBANK
	.align		4
        /*009c*/ 	.byte	0x04, 0x0a
        /*009e*/ 	.short	(.L_31 - .L_30)
	.align		4
.L_30:
        /*00a0*/ 	.word	index@(.nv.constant0.triton_poi_fused__native_batch_norm_legit_no_training_15)
        /*00a4*/ 	.short	0x0210
        /*00a6*/ 	.short	0x0034


	//----- nvinfo : EIATTR_SW_WAR
	.align		4
.L_31:
        /*00a8*/ 	.byte	0x04, 0x36
        /*00aa*/ 	.short	(.L_33 - .L_32)
.L_32:
        /*00ac*/ 	.word	0x00000008
.L_33:


//--------------------- .nv.callgraph             --------------------------
	.section	.nv.callgraph,"",@"SHT_CUDA_CALLGRAPH"
	.align	4
	.sectionentsize	8
	.align		4
        /*0000*/ 	.word	0x00000000
	.align		4
        /*0004*/ 	.word	0xffffffff
	.align		4
        /*0008*/ 	.word	0x00000000
	.align		4
        /*000c*/ 	.word	0xfffffffe
	.align		4
        /*0010*/ 	.word	0x00000000
	.align		4
        /*0014*/ 	.word	0xfffffffd
	.align		4
        /*0018*/ 	.word	0x00000000
	.align		4
        /*001c*/ 	.word	0xfffffffc


//--------------------- .nv.constant4             --------------------------
	.section	.nv.constant4,"a",@progbits
	.align	8
	.align		8
.nv.constant4:
        /*0000*/ 	.dword	_$_str
	.align		8
        /*0008*/ 	.dword	_$_str_$_2


//--------------------- .text.triton_poi_fused__native_batch_norm_legit_no_training_15 --------------------------
	.section	.text.triton_poi_fused__native_batch_norm_legit_no_training_15,"ax",@progbits
	.align	128
        .global         triton_poi_fused__native_batch_norm_legit_no_training_15
        .type           triton_poi_fused__native_batch_norm_legit_no_training_15,@function
        .size           triton_poi_fused__native_batch_norm_legit_no_training_15,(.L_x_1 - triton_poi_fused__native_batch_norm_legit_no_training_15)
        .other          triton_poi_fused__native_batch_norm_legit_no_training_15,@"STO_CUDA_ENTRY STV_DEFAULT"
triton_poi_fused__native_batch_norm_legit_no_training_15:
.text.triton_poi_fused__native_batch_norm_legit_no_training_15:
[----:B------:R-:W-:Y:S01]  /*0000*/  LDC R1, c[0x0][0x28] ;  /* 0x00000a00ff017b82 */ /* 0x000fe20000000800 */
[----:B------:R-:W1:Y:S07]  /*0010*/  S2R R0, SR_TID.X ;  /* 0x0000000000007919 */ /* 0x000e6e0000002100 */
[----:B------:R-:W2:Y:S01]  /*0020*/  LDC.64 R6, c[0x0][0x220] ;  /* 0x00008800ff067b82 */ /* 0x000ea20000000a00 */
[----:B------:R-:W-:Y:S01]  /*0030*/  ULDC.64 UR4, c[0x0][0x208] ;  /* 0x0000820000047ab9 */ /* 0x000fe20000000a00 */
[----:B------:R-:W3:Y:S06]  /*0040*/  S2R R3, SR_CTAID.X ;  /* 0x0000000000037919 */ /* 0x000eec0000002500 */
[----:B------:R-:W4:Y:S08]  /*0050*/  LDC.64 R8, c[0x0][0x228] ;  /* 0x00008a00ff087b82 */ /* 0x000f300000000a00 */
[----:B------:R-:W5:Y:S01]  /*0060*/  LDC.64 R10, c[0x0][0x230] ;  /* 0x00008c00ff0a7b82 */ /* 0x000f620000000a00 */
[----:B-1----:R-:W-:-:S02]  /*0070*/  LOP3.LUT R0, R0, 0x7f, RZ, 0xc0, !PT ;  /* 0x0000007f00007812 */ /* 0x002fc400078ec0ff */
[----:B---3--:R-:W-:Y:S02]  /*0080*/  SHF.R.S32.HI R2, RZ, 0x18, R3 ;  /* 0x00000018ff027819 */ /* 0x008fe40000011403 */
[----:B------:R-:W-:Y:S02]  /*0090*/  LEA R0, R3, R0, 0x7 ;  /* 0x0000000003007211 */ /* 0x000fe400078e38ff */
[----:B------:R-:W-:-:S04]  /*00a0*/  SGXT R3, R2, 0x1 ;  /* 0x000000010203781a */ /* 0x000fc80000000200 */
[----:B------:R-:W-:-:S04]  /*00b0*/  LEA.HI R3, R3, R0, RZ, 0x4 ;  /* 0x0000000003037211 */ /* 0x000fc800078f20ff */
[----:B------:R-:W-:-:S05]  /*00c0*/  SHF.R.S32.HI R3, RZ, 0x4, R3 ;  /* 0x00000004ff037819 */ /* 0x000fca0000011403 */
[----:B------:R-:W-:-:S05]  /*00d0*/  IMAD.HI R2, R3, 0x2aaaaaab, RZ ;  /* 0x2aaaaaab03027827 */ /* 0x000fca00078e02ff */
[----:B------:R-:W-:-:S04]  /*00e0*/  SHF.R.U32.HI R5, RZ, 0x1f, R2 ;  /* 0x0000001fff057819 */ /* 0x000fc80000011602 */
[----:B------:R-:W-:Y:S02]  /*00f0*/  LEA.HI R2, R2, R5, RZ, 0x1b ;  /* 0x0000000502027211 */ /* 0x000fe400078fd8ff */
[----:B------:R-:W1:Y:S03]  /*0100*/  LDC.64 R4, c[0x0][0x218] ;  /* 0x00008600ff047b82 */ /* 0x000e660000000a00 */
[----:B------:R-:W-:-:S04]  /*0110*/  IMAD R13, R2, -0xc0, R3 ;  /* 0xffffff40020d7824 */ /* 0x000fc800078e0203 */
[C---:B--2---:R-:W-:Y:S01]  /*0120*/  IMAD.WIDE R6, R13.reuse, 0x4, R6 ;  /* 0x000000040d067825 */ /* 0x044fe200078e0206 */
[----:B------:R-:W2:Y:S05]  /*0130*/  LDC.64 R2, c[0x0][0x210] ;  /* 0x00008400ff027b82 */ /* 0x000eaa0000000a00 */
[----:B------:R-:W3:Y:S01]  /*0140*/  LDG.E.EL R6, desc[UR4][R6.64] ;  /* 0x0000000406067981 */ /* 0x000ee2000c2e1900 */
[----:B----4-:R-:W-:-:S04]  /*0150*/  IMAD.WIDE R8, R13, 0x4, R8 ;  /* 0x000000040d087825 */ /* 0x010fc800078e0208 */
[C---:B-----5:R-:W-:Y:S02]  /*0160*/  IMAD.WIDE R10, R13.reuse, 0x4, R10 ;  /* 0x000000040d0a7825 */ /* 0x060fe400078e020a */
[----:B------:R-:W4:Y:S02]  /*0170*/  LDG.E.EL R8, desc[UR4][R8.64] ;  /* 0x0000000408087981 */ /* 0x000f24000c2e1900 */
[----:B-1----:R-:W-:Y:S02]  /*0180*/  IMAD.WIDE R4, R13, 0x4, R4 ;  /* 0x000000040d047825 */ /* 0x002fe400078e0204 */
[----:B------:R-:W4:Y:S04]  /*0190*/  LDG.E.EL R11, desc[UR4][R10.64] ;  /* 0x000000040a0b7981 */ /* 0x000f28000c2e1900 */
[----:B------:R1:W5:Y:S01]  /*01a0*/  LDG.E.EL R5, desc[UR4][R4.64] ;  /* 0x0000000404057981 */ /* 0x000362000c2e1900 */
[----:B--2---:R-:W-:-:S05]  /*01b0*/  IMAD.WIDE R2, R0, 0x4, R2 ;  /* 0x0000000400027825 */ /* 0x004fca00078e0202 */
[----:B------:R2:W5:Y:S01]  /*01c0*/  LDG.E R12, desc[UR4][R2.64] ;  /* 0x00000004020c7981 */ /* 0x000562000c1e1900 */
[----:B-1----:R-:W-:Y:S01]  /*01d0*/  HFMA2.MMA R4, -RZ, RZ, 1.625, 0 ;  /* 0x3e800000ff047435 */ /* 0x002fe200000001ff */
[----:B--2---:R-:W1:Y:S02]  /*01e0*/  LDC.64 R2, c[0x0][0x238] ;  /* 0x00008e00ff027b82 */ /* 0x004e640000000a00 */
[----:B-1----:R-:W-:-:S04]  /*01f0*/  IMAD.WIDE R2, R0, 0x4, R2 ;  /* 0x0000000400027825 */ /* 0x002fc800078e0202 */
[----:B---3--:R-:W-:-:S04]  /*0200*/  FADD R6, R6, 9.9999997473787516356e-06 ;  /* 0x3727c5ac06067421 */ /* 0x008fc80000000000 */
[----:B------:R-:W1:Y:S02]  /*0210*/  MUFU.SQRT R7, R6 ;  /* 0x0000000600077308 */ /* 0x000e640000002000 */
[C---:B-1----:R-:W-:Y:S02]  /*0220*/  FSETP.GT.AND P0, PT, R7.reuse, 8.50705917302346158658e+37, PT ;  /* 0x7e8000000700780b */ /* 0x042fe40003f04000 */
[----:B------:R-:W-:-:S11]  /*0230*/  FSETP.GEU.AND P1, PT, R7, 1.175494350822287508e-38, PT ;  /* 0x008000000700780b */ /* 0x000fd60003f2e000 */
[----:B------:R-:W-:-:S04]  /*0240*/  @P0 FMUL R7, R7, 0.25 ;  /* 0x3e80000007070820 */ /* 0x000fc80000400000 */
[----:B------:R-:W-:-:S06]  /*0250*/  @!P1 FMUL R7, R7, 16777216 ;  /* 0x4b80000007079820 */ /* 0x000fcc0000400000 */
[----:B------:R-:W1:Y:S01]  /*0260*/  MUFU.RCP R7, R7 ;  /* 0x0000000700077308 */ /* 0x000e620000001000 */
[----:B------:R-:W-:Y:S01]  /*0270*/  FSEL R4, R4, 1, P0 ;  /* 0x3f80000004047808 */ /* 0x000fe20000000000 */
[----:B-----5:R-:W-:-:S04]  /*0280*/  FADD R5, R12, -R5 ;  /* 0x800000050c057221 */ /* 0x020fc80000000000 */
[----:B------:R-:W-:-:S04]  /*0290*/  @!P1 FMUL R4, R4, 16777216 ;  /* 0x4b80000004049820 */ /* 0x000fc80000400000 */
[----:B-1----:R-:W-:-:S04]  /*02a0*/  FMUL R4, R7, R4 ;  /* 0x0000000407047220 */ /* 0x002fc80000400000 */
[----:B------:R-:W-:-:S04]  /*02b0*/  FMUL R4, R5, R4 ;  /* 0x0000000405047220 */ /* 0x000fc80000400000 */
[----:B----4-:R-:W-:-:S05]  /*02c0*/  FFMA R11, R8, R4, R11 ;  /* 0x00000004080b7223 */ /* 0x010fca000000000b */
[----:B------:R-:W-:Y:S01]  /*02d0*/  STG.E desc[UR4][R2.64], R11 ;  /* 0x0000000b02007986 */ /* 0x000fe2000c101904 */
[----:B------:R-:W-:Y:S05]  /*02e0*/  EXIT ;  /* 0x000000000000794d */ /* 0x000fea0003800000 */
.L_x_0:
[----:B------:R-:W-:-:S00]  /*02f0*/  BRA `(.L_x_0) ;  /* 0xfffffffc00fc7947 */ /* 0x000fc0000383ffff */
[----:B------:R-:W-:-:S00]  /*0300*/  NOP ;  /* 0x0000000000007918 */ /* 0x000fc00000000000 */
[----:B------:R-:W-:-:S00]  /*0310*/  NOP ;  /* 0x0000000000007918 */ /* 0x000fc00000000000 */
[----:B------:R-:W-:-:S00]  /*0320*/  NOP ;  /* 0x0000000000007918 */ /* 0x000fc00000000000 */
[----:B------:R-:W-:-:S00]  /*0330*/  NOP ;  /* 0x0000000000007918 */ /* 0x000fc00000000000 */
[----:B------:R-:W-:-:S00]  /*0340*/  NOP ;  /* 0x0000000000007918 */ /* 0x000fc00000000000 */
[----:B------:R-:W-:-:S00]  /*0350*/  NOP ;  /* 0x0000000000007918 */ /* 0x000fc00000000000 */
[----:B------:R-:W-:-:S00]  /*0360*/  NOP ;  /* 0x0000000000007918 */ /* 0x000fc00000000000 */
[----:B------:R-:W-:-:S00]  /*0370*/  NOP ;  /* 0x0000000000007918 */ /* 0x000fc00000000000 */
.L_x_1:


//--------------------- .nv.global.init           --------------------------
	.section	.nv.global.init,"aw",@progbits
.nv.global.init:
	.type		_$_str,@object
	.size		_$_str,(_$_str_$_2 - _$_str)
_$_str:
        /*0000*/ 	.byte	0x5f, 0x5f, 0x43, 0x55, 0x44, 0x41, 0x5f, 0x46, 0x54, 0x5a, 0x00
	.type		_$_str_$_2,@object
	.size		_$_str_$_2,(.L_1 - _$_str_$_2)
_$_str_$_2:
        /*000b*/ 	.byte	0x5f, 0x5f, 0x43, 0x55, 0x44, 0x41, 0x5f, 0x50, 0x52, 0x45, 0x43, 0x5f, 0x53, 0x51, 0x52, 0x54
        /*001b*/ 	.byte	0x00
.L_1:


//--------------------- .nv.constant0.triton_poi_fused__native_batch_norm_legit_no_training_15 --------------------------
	.section	.nv.constant0.triton_poi_fused__native_batch_norm_legit_no_training_15,"a",@progbits
	.sectionflags	@""
	.align	4
.nv.constant0.triton_poi_fused__native_batch_norm_legit_no_training_15:
	.zero		580
